	.headerflags	@"EF_CUDA_TEXMODE_UNIFIED EF_CUDA_64BIT_ADDRESS EF_CUDA_ACCELERATORS EF_CUDA_SM90 EF_CUDA_VIRTUAL_SM(EF_CUDA_SM90)"
	.elftype	@"ET_EXEC"


//--------------------- .nv.info                  --------------------------
	.section	.nv.info,"",@"SHT_CUDA_INFO"
	.align	4


	//----- nvinfo : EIATTR_REGCOUNT
	.align		4
        /*0000*/ 	.byte	0x04, 0x2f
        /*0002*/ 	.short	(.L_1 - .L_0)
	.align		4
.L_0:
        /*0004*/ 	.word	index@(triton_per_fused_mul_sum_1)
        /*0008*/ 	.word	0x00000013


	//----- nvinfo : EIATTR_MIN_STACK_SIZE
	.align		4
.L_1:
        /*000c*/ 	.byte	0x04, 0x12
        /*000e*/ 	.short	(.L_3 - .L_2)
	.align		4
.L_2:
        /*0010*/ 	.word	index@(triton_per_fused_mul_sum_1)
        /*0014*/ 	.word	0x00000000


	//----- nvinfo : EIATTR_FRAME_SIZE
	.align		4
.L_3:
        /*0018*/ 	.byte	0x04, 0x11
        /*001a*/ 	.short	(.L_5 - .L_4)
	.align		4
.L_4:
        /*001c*/ 	.word	index@(triton_per_fused_mul_sum_1)
        /*0020*/ 	.word	0x00000000


	//----- nvinfo : EIATTR_MIN_STACK_SIZE
	.align		4
.L_5:
        /*0024*/ 	.byte	0x04, 0x12
        /*0026*/ 	.short	(.L_7 - .L_6)
	.align		4
.L_6:
        /*0028*/ 	.word	index@(triton_per_fused_mul_sum_1)
        /*002c*/ 	.word	0x00000000
.L_7:


//--------------------- .nv.info.triton_per_fused_mul_sum_1 --------------------------
	.section	.nv.info.triton_per_fused_mul_sum_1,"",@"SHT_CUDA_INFO"
	.sectionflags	@""
	.align	4


	//----- nvinfo : EIATTR_CUDA_API_VERSION
	.align		4
        /*0000*/ 	.byte	0x04, 0x37
        /*0002*/ 	.short	(.L_9 - .L_8)
.L_8:
        /*0004*/ 	.word	0x0000007c


	//----- nvinfo : EIATTR_KPARAM_INFO
	.align		4
.L_9:
        /*0008*/ 	.byte	0x04, 0x17
        /*000a*/ 	.short	(.L_11 - .L_10)
.L_10:
        /*000c*/ 	.word	0x00000000
        /*0010*/ 	.short	0x0004
        /*0012*/ 	.short	0x001c
        /*0014*/ 	.byte	0x00, 0xf0, 0x11, 0x00


	//----- nvinfo : EIATTR_KPARAM_INFO
	.align		4
.L_11:
        /*0018*/ 	.byte	0x04, 0x17
        /*001a*/ 	.short	(.L_13 - .L_12)
.L_12:
        /*001c*/ 	.word	0x00000000
        /*0020*/ 	.short	0x0003
        /*0022*/ 	.short	0x0018
        /*0024*/ 	.byte	0x00, 0xf0, 0x11, 0x00


	//----- nvinfo : EIATTR_KPARAM_INFO
	.align		4
.L_13:
        /*0028*/ 	.byte	0x04, 0x17
        /*002a*/ 	.short	(.L_15 - .L_14)
.L_14:
        /*002c*/ 	.word	0x00000000
        /*0030*/ 	.short	0x0002
        /*0032*/ 	.short	0x0010
        /*0034*/ 	.byte	0x00, 0xf4, 0x21, 0x00


	//----- nvinfo : EIATTR_KPARAM_INFO
	.align		4
.L_15:
        /*0038*/ 	.byte	0x04, 0x17
        /*003a*/ 	.short	(.L_17 - .L_16)
.L_16:
        /*003c*/ 	.word	0x00000000
        /*0040*/ 	.short	0x0001
        /*0042*/ 	.short	0x0008
        /*0044*/ 	.byte	0x00, 0xf4, 0x21, 0x00


	//----- nvinfo : EIATTR_KPARAM_INFO
	.align		4
.L_17:
        /*0048*/ 	.byte	0x04, 0x17
        /*004a*/ 	.short	(.L_19 - .L_18)
.L_18:
        /*004c*/ 	.word	0x00000000
        /*0050*/ 	.short	0x0000
        /*0052*/ 	.short	0x0000
        /*0054*/ 	.byte	0x00, 0xf4, 0x21, 0x00


	//----- nvinfo : EIATTR_SPARSE_MMA_MASK
	.align		4
.L_19:
        /*0058*/ 	.byte	0x03, 0x50
        /*005a*/ 	.short	0x0000


	//----- nvinfo : EIATTR_MAXREG_COUNT
	.align		4
        /*005c*/ 	.byte	0x03, 0x1b
        /*005e*/ 	.short	0x00ff


	//----- nvinfo : EIATTR_COOP_GROUP_MASK_REGIDS
	.align		4
        /*0060*/ 	.byte	0x04, 0x29
        /*0062*/ 	.short	(.L_21 - .L_20)


	//   ....[0]....
.L_20:
        /*0064*/ 	.word	0xffffffff


	//   ....[1]....
        /*0068*/ 	.word	0xffffffff


	//   ....[2]....
        /*006c*/ 	.word	0xffffffff


	//   ....[3]....
        /*0070*/ 	.word	0xffffffff


	//----- nvinfo : EIATTR_COOP_GROUP_INSTR_OFFSETS
	.align		4
.L_21:
        /*0074*/ 	.byte	0x04, 0x28
        /*0076*/ 	.short	(.L_23 - .L_22)


	//   ....[0]....
.L_22:
        /*0078*/ 	.word	0x00000390


	//   ....[1]....
        /*007c*/ 	.word	0x000003d0


	//   ....[2]....
        /*0080*/ 	.word	0x00000400


	//   ....[3]....
        /*0084*/ 	.word	0x00000420


	//----- nvinfo : EIATTR_EXIT_INSTR_OFFSETS
	.align		4
.L_23:
        /*0088*/ 	.byte	0x04, 0x1c
        /*008a*/ 	.short	(.L_25 - .L_24)


	//   ....[0]....
.L_24:
        /*008c*/ 	.word	0x00000460


	//   ....[1]....
        /*0090*/ 	.word	0x000004b0


	//----- nvinfo : EIATTR_REQNTID
	.align		4
.L_25:
        /*0094*/ 	.byte	0x04, 0x10
        /*0096*/ 	.short	(.L_27 - .L_26)
.L_26:
        /*0098*/ 	.word	0x00000080
        /*009c*/ 	.word	0x00000001
        /*00a0*/ 	.word	0x00000001


	//----- nvinfo : EIATTR_CBANK_PARAM_SIZE
	.align		4
.L_27:
        /*00a4*/ 	.byte	0x03, 0x19
        /*00a6*/ 	.short	0x0020


	//----- nvinfo : EIATTR_PARAM_CBANK
	.align		4
        /*00a8*/ 	.byte	0x04, 0x0a
        /*00aa*/ 	.short	(.L_29 - .L_28)
	.align		4
.L_28:
        /*00ac*/ 	.word	index@(.nv.constant0.triton_per_fused_mul_sum_1)
        /*00b0*/ 	.short	0x0210
        /*00b2*/ 	.short	0x0020


	//----- nvinfo : EIATTR_SW_WAR
	.align		4
.L_29:
        /*00b4*/ 	.byte	0x04, 0x36
        /*00b6*/ 	.short	(.L_31 - .L_30)
.L_30:
        /*00b8*/ 	.word	0x00000008
.L_31:


//--------------------- .nv.callgraph             --------------------------
	.section	.nv.callgraph,"",@"SHT_CUDA_CALLGRAPH"
	.align	4
	.sectionentsize	8
	.align		4
        /*0000*/ 	.word	0x00000000
	.align		4
        /*0004*/ 	.word	0xffffffff
	.align		4
        /*0008*/ 	.word	0x00000000
	.align		4
        /*000c*/ 	.word	0xfffffffe
	.align		4
        /*0010*/ 	.word	0x00000000
	.align		4
        /*0014*/ 	.word	0xfffffffd
	.align		4
        /*0018*/ 	.word	0x00000000
	.align		4
        /*001c*/ 	.word	0xfffffffc


//--------------------- .text.triton_per_fused_mul_sum_1 --------------------------
	.section	.text.triton_per_fused_mul_sum_1,"ax",@progbits
	.sectionflags	@"SHF_BARRIERS=1"
	.align	128
        .global         triton_per_fused_mul_sum_1
        .type           triton_per_fused_mul_sum_1,@function
        .size           triton_per_fused_mul_sum_1,(.L_x_1 - triton_per_fused_mul_sum_1)
        .other          triton_per_fused_mul_sum_1,@"STO_CUDA_ENTRY STV_DEFAULT"
triton_per_fused_mul_sum_1:
.text.triton_per_fused_mul_sum_1:
[----:B------:R-:W0:Y:S02]  /*0000*/  LDC R1, c[0x0][0x28] ;  /* 0x00000a00ff017b82 */ /* 0x000e240000000800 */
[----:B------:R-:W1:Y:S01]  /*0010*/  S2R R12, SR_TID.X ;  /* 0x00000000000c7919 */ /* 0x000e620000002100 */
[----:B------:R-:W2:Y:S01]  /*0020*/  LDC.64 R4, c[0x0][0x210] ;  /* 0x00008400ff047b82 */ /* 0x000ea20000000a00 */
[----:B------:R-:W-:Y:S01]  /*0030*/  ULDC.64 UR6, c[0x0][0x208] ;  /* 0x0000820000067ab9 */ /* 0x000fe20000000a00 */
[----:B------:R-:W3:Y:S01]  /*0040*/  S2R R0, SR_CTAID.X ;  /* 0x0000000000007919 */ /* 0x000ee20000002500 */
[----:B-1----:R-:W-:Y:S01]  /*0050*/  SHF.R.U32.HI R2, RZ, 0x4, R12 ;  /* 0x00000004ff027819 */ /* 0x002fe2000001160c */
[----:B------:R-:W-:Y:S02]  /*0060*/  IMAD.SHL.U32 R7, R12, 0x4, RZ ;  /* 0x000000040c077824 */ /* 0x000fe400078e00ff */
[----:B---3--:R-:W-:Y:S01]  /*0070*/  IMAD.SHL.U32 R13, R0, 0x8, RZ ;  /* 0x00000008000d7824 */ /* 0x008fe200078e00ff */
[----:B------:R-:W-:Y:S02]  /*0080*/  SHF.R.S32.HI R11, RZ, 0x1c, R0 ;  /* 0x0000001cff0b7819 */ /* 0x000fe40000011400 */
[----:B------:R-:W-:-:S02]  /*0090*/  SGXT.U32 R0, R2, 0x3 ;  /* 0x000000030200781a */ /* 0x000fc40000000000 */
[----:B------:R-:W-:Y:S01]  /*00a0*/  SGXT R11, R11, 0x1 ;  /* 0x000000010b0b781a */ /* 0x000fe20000000200 */
[----:B------:R-:W1:Y:S01]  /*00b0*/  LDC.64 R2, c[0x0][0x218] ;  /* 0x00008600ff027b82 */ /* 0x000e620000000a00 */
[----:B------:R-:W-:Y:S02]  /*00c0*/  LOP3.LUT R6, R13, R0, RZ, 0xfc, !PT ;  /* 0x000000000d067212 */ /* 0x000fe400078efcff */
[----:B------:R-:W-:Y:S02]  /*00d0*/  LOP3.LUT R8, R7, 0xc, RZ, 0xc0, !PT ;  /* 0x0000000c07087812 */ /* 0x000fe400078ec0ff */
[----:B------:R-:W-:Y:S02]  /*00e0*/  LEA.HI R10, R11, R6, RZ, 0x4 ;  /* 0x000000060b0a7211 */ /* 0x000fe400078f20ff */
[----:B------:R-:W-:Y:S02]  /*00f0*/  LOP3.LUT R9, R7, 0x30, RZ, 0xc0, !PT ;  /* 0x0000003007097812 */ /* 0x000fe400078ec0ff */
[----:B------:R-:W-:-:S02]  /*0100*/  SHF.R.S32.HI R14, RZ, 0x4, R10 ;  /* 0x00000004ff0e7819 */ /* 0x000fc4000001140a */
[----:B------:R-:W-:Y:S01]  /*0110*/  LOP3.LUT R15, R10, 0xffffff0, RZ, 0xc0, !PT ;  /* 0x0ffffff00a0f7812 */ /* 0x000fe200078ec0ff */
[----:B------:R-:W-:Y:S01]  /*0120*/  IMAD R16, R9, 0x10, R8 ;  /* 0x0000001009107824 */ /* 0x000fe200078e0208 */
[----:B------:R-:W-:Y:S02]  /*0130*/  LEA.HI R11, R11, R6, RZ, 0x6 ;  /* 0x000000060b0b7211 */ /* 0x000fe400078f30ff */
[----:B------:R-:W-:Y:S01]  /*0140*/  LEA.HI R10, R14, R14, RZ, 0x2 ;  /* 0x0000000e0e0a7211 */ /* 0x000fe200078f10ff */
[----:B------:R-:W-:Y:S01]  /*0150*/  IMAD.IADD R15, R6, 0x1, -R15 ;  /* 0x00000001060f7824 */ /* 0x000fe200078e0a0f */
[----:B------:R-:W-:Y:S02]  /*0160*/  LOP3.LUT R8, R11, 0xffffffc0, RZ, 0xc0, !PT ;  /* 0xffffffc00b087812 */ /* 0x000fe400078ec0ff */
[----:B------:R-:W-:Y:S01]  /*0170*/  LOP3.LUT R9, R10, 0x3ffffc, RZ, 0xc0, !PT ;  /* 0x003ffffc0a097812 */ /* 0x000fe200078ec0ff */
[----:B------:R-:W-:Y:S01]  /*0180*/  IMAD R16, R15, 0x10, R16 ;  /* 0x000000100f107824 */ /* 0x000fe200078e0210 */
[----:B------:R-:W-:-:S02]  /*0190*/  LOP3.LUT R8, R8, 0xc, R7, 0xf8, !PT ;  /* 0x0000000c08087812 */ /* 0x000fc400078ef807 */
[----:B------:R-:W-:Y:S02]  /*01a0*/  CS2R R10, SRZ ;  /* 0x00000000000a7805 */ /* 0x000fe4000001ff00 */
[----:B------:R-:W-:Y:S01]  /*01b0*/  ISETP.GE.AND P0, PT, R6, 0x100, PT ;  /* 0x000001000600780c */ /* 0x000fe20003f06270 */
[----:B------:R-:W-:Y:S01]  /*01c0*/  IMAD.IADD R9, R14, 0x1, -R9 ;  /* 0x000000010e097824 */ /* 0x000fe200078e0a09 */
[----:B------:R-:W-:Y:S02]  /*01d0*/  LOP3.LUT R15, R8, 0x30, R7, 0xf8, !PT ;  /* 0x00000030080f7812 */ /* 0x000fe400078ef807 */
[----:B------:R-:W-:Y:S01]  /*01e0*/  CS2R R6, SRZ ;  /* 0x0000000000067805 */ /* 0x000fe2000001ff00 */
[----:B------:R-:W-:Y:S02]  /*01f0*/  IMAD R9, R9, 0x400, R16 ;  /* 0x0000040009097824 */ /* 0x000fe400078e0210 */
[----:B--2---:R-:W-:Y:S01]  /*0200*/  IMAD.WIDE R14, R15, 0x4, R4 ;  /* 0x000000040f0e7825 */ /* 0x004fe200078e0204 */
[----:B------:R-:W-:-:S03]  /*0210*/  CS2R R4, SRZ ;  /* 0x0000000000047805 */ /* 0x000fc6000001ff00 */
[----:B-1----:R-:W-:Y:S01]  /*0220*/  IMAD.WIDE R2, R9, 0x4, R2 ;  /* 0x0000000409027825 */ /* 0x002fe200078e0202 */
[----:B------:R-:W-:Y:S02]  /*0230*/  CS2R R8, SRZ ;  /* 0x0000000000087805 */ /* 0x000fe4000001ff00 */
[----:B------:R-:W2:Y:S04]  /*0240*/  @!P0 LDG.E.EL.128 R4, desc[UR6][R14.64] ;  /* 0x000000060e048981 */ /* 0x000ea8000c2e1d00 */
[----:B------:R-:W3:Y:S01]  /*0250*/  @!P0 LDG.E.EL.128 R8, desc[UR6][R2.64] ;  /* 0x0000000602088981 */ /* 0x000ee2000c2e1d00 */
[----:B------:R-:W1:Y:S01]  /*0260*/  S2UR UR5, SR_CgaCtaId ;  /* 0x00000000000579c3 */ /* 0x000e620000008800 */
[----:B------:R-:W-:Y:S01]  /*0270*/  UMOV UR4, 0x400 ;  /* 0x0000040000047882 */ /* 0x000fe20000000000 */
[----:B------:R-:W-:Y:S01]  /*0280*/  LOP3.LUT R13, R13, 0x7, R12, 0xf8, !PT ;  /* 0x000000070d0d7812 */ /* 0x000fe200078ef80c */
[----:B-1----:R-:W-:Y:S01]  /*0290*/  UPRMT UR4, UR5, 0x654, UR4 ;  /* 0x0000065405047896 */ /* 0x002fe20008000004 */
[----:B--2---:R-:W-:-:S02]  /*02a0*/  SEL R16, R5, RZ, !P0 ;  /* 0x000000ff05107207 */ /* 0x004fc40004000000 */
[----:B------:R-:W-:Y:S02]  /*02b0*/  SEL R4, R4, RZ, !P0 ;  /* 0x000000ff04047207 */ /* 0x000fe40004000000 */
[----:B---3--:R-:W-:Y:S02]  /*02c0*/  SEL R9, R9, RZ, !P0 ;  /* 0x000000ff09097207 */ /* 0x008fe40004000000 */
[----:B------:R-:W-:Y:S02]  /*02d0*/  SEL R8, R8, RZ, !P0 ;  /* 0x000000ff08087207 */ /* 0x000fe40004000000 */
[----:B------:R-:W-:Y:S01]  /*02e0*/  SEL R6, R6, RZ, !P0 ;  /* 0x000000ff06067207 */ /* 0x000fe20004000000 */
[----:B------:R-:W-:Y:S01]  /*02f0*/  FMUL R9, R16, R9 ;  /* 0x0000000910097220 */ /* 0x000fe20000400000 */
[----:B------:R-:W-:Y:S02]  /*0300*/  SEL R10, R10, RZ, !P0 ;  /* 0x000000ff0a0a7207 */ /* 0x000fe40004000000 */
[----:B------:R-:W-:Y:S01]  /*0310*/  SEL R11, R11, RZ, !P0 ;  /* 0x000000ff0b0b7207 */ /* 0x000fe20004000000 */
[----:B------:R-:W-:Y:S01]  /*0320*/  FFMA R9, R4, R8, R9 ;  /* 0x0000000804097223 */ /* 0x000fe20000000009 */
[----:B------:R-:W-:-:S03]  /*0330*/  SEL R7, R7, RZ, !P0 ;  /* 0x000000ff07077207 */ /* 0x000fc60004000000 */
[----:B------:R-:W-:-:S04]  /*0340*/  FFMA R10, R6, R10, R9 ;  /* 0x0000000a060a7223 */ /* 0x000fc80000000009 */
[----:B------:R-:W-:-:S05]  /*0350*/  FFMA R10, R7, R11, R10 ;  /* 0x0000000b070a7223 */ /* 0x000fca000000000a */
[----:B------:R-:W-:Y:S02]  /*0360*/  FSEL R10, R10, RZ, !P0 ;  /* 0x000000ff0a0a7208 */ /* 0x000fe40004000000 */
[C---:B------:R-:W-:Y:S02]  /*0370*/  LOP3.LUT P0, RZ, R12.reuse, 0x78, RZ, 0xc0, !PT ;  /* 0x000000780cff7812 */ /* 0x040fe4000780c0ff */
[----:B------:R-:W-:Y:S01]  /*0380*/  LOP3.LUT R12, R12, 0x7, RZ, 0xc0, !PT ;  /* 0x000000070c0c7812 */ /* 0x000fe200078ec0ff */
[----:B------:R-:W1:Y:S01]  /*0390*/  SHFL.BFLY PT, R3, R10, 0x8, 0x1f ;  /* 0x0d001f000a037f89 */ /* 0x000e6200000e0000 */
[----:B------:R-:W-:Y:S02]  /*03a0*/  ISETP.LT.AND P0, PT, R13, 0x100, !P0 ;  /* 0x000001000d00780c */ /* 0x000fe40004701270 */
[----:B------:R-:W-:Y:S01]  /*03b0*/  LEA R12, R12, UR4, 0x2 ;  /* 0x000000040c0c7c11 */ /* 0x000fe2000f8e10ff */
[----:B-1----:R-:W-:-:S05]  /*03c0*/  FADD R3, R10, R3 ;  /* 0x000000030a037221 */ /* 0x002fca0000000000 */
[----:B------:R-:W1:Y:S02]  /*03d0*/  SHFL.BFLY PT, R2, R3, 0x4, 0x1f ;  /* 0x0c801f0003027f89 */ /* 0x000e6400000e0000 */
[----:B-1----:R-:W-:Y:S01]  /*03e0*/  FADD R2, R3, R2 ;  /* 0x0000000203027221 */ /* 0x002fe20000000000 */
[----:B------:R-:W-:-:S04]  /*03f0*/  LEA R3, R0, UR4, 0x2 ;  /* 0x0000000400037c11 */ /* 0x000fc8000f8e10ff */
[----:B------:R-:W1:Y:S02]  /*0400*/  SHFL.BFLY PT, R5, R2, 0x2, 0x1f ;  /* 0x0c401f0002057f89 */ /* 0x000e6400000e0000 */
[----:B-1----:R-:W-:-:S05]  /*0410*/  FADD R5, R2, R5 ;  /* 0x0000000502057221 */ /* 0x002fca0000000000 */
[----:B------:R-:W1:Y:S02]  /*0420*/  SHFL.BFLY PT, R4, R5, 0x1, 0x1f ;  /* 0x0c201f0005047f89 */ /* 0x000e6400000e0000 */
[----:B-1----:R-:W-:-:S05]  /*0430*/  FADD R4, R5, R4 ;  /* 0x0000000405047221 */ /* 0x002fca0000000000 */
[----:B------:R1:W-:Y:S01]  /*0440*/  STS [R3], R4 ;  /* 0x0000000403007388 */ /* 0x0003e20000000800 */
[----:B------:R-:W-:Y:S06]  /*0450*/  BAR.SYNC.DEFER_BLOCKING 0x0 ;  /* 0x0000000000007b1d */ /* 0x000fec0000010000 */
[----:B-1----:R-:W-:Y:S05]  /*0460*/  @!P0 EXIT ;  /* 0x000000000000894d */ /* 0x002fea0003800000 */
[----:B------:R-:W0:Y:S01]  /*0470*/  LDS R5, [R12] ;  /* 0x000000000c057984 */ /* 0x000e220000000800 */
[----:B------:R-:W1:Y:S02]  /*0480*/  LDC.64 R2, c[0x0][0x220] ;  /* 0x00008800ff027b82 */ /* 0x000e640000000a00 */
[----:B-1----:R-:W-:-:S05]  /*0490*/  IMAD.WIDE R2, R13, 0x4, R2 ;  /* 0x000000040d027825 */ /* 0x002fca00078e0202 */
[----:B0-----:R-:W-:Y:S01]  /*04a0*/  STG.E desc[UR6][R2.64], R5 ;  /* 0x0000000502007986 */ /* 0x001fe2000c101906 */
[----:B------:R-:W-:Y:S05]  /*04b0*/  EXIT ;  /* 0x000000000000794d */ /* 0x000fea0003800000 */
.L_x_0:
[----:B------:R-:W-:-:S00]  /*04c0*/  BRA `(.L_x_0) ;  /* 0xfffffffc00fc7947 */ /* 0x000fc0000383ffff */
[----:B------:R-:W-:-:S00]  /*04d0*/  NOP ;  /* 0x0000000000007918 */ /* 0x000fc00000000000 */
        /* <DEDUP_REMOVED lines=10> */
.L_x_1:


//--------------------- .nv.shared.triton_per_fused_mul_sum_1 --------------------------
	.section	.nv.shared.triton_per_fused_mul_sum_1,"aw",@nobits
	.sectionflags	@""
	.align	16
	.zero		1024


//--------------------- .nv.constant0.triton_per_fused_mul_sum_1 --------------------------
	.section	.nv.constant0.triton_per_fused_mul_sum_1,"a",@progbits
	.sectionflags	@""
	.align	4
.nv.constant0.triton_per_fused_mul_sum_1:
	.zero		560
